//
// Generated by NVIDIA NVVM Compiler
//
// Compiler Build ID: CL-36424714
// Cuda compilation tools, release 13.0, V13.0.88
// Based on NVVM 20.0.0
//

.version 9.0
.target sm_100
.address_size 64

	// .globl	_Z17local_scan_kernelPfS_S_j
// _ZZ17local_scan_kernelPfS_S_jE2XY has been demoted
// _ZZ17local_scan_kernelPfS_S_jE13last_elements has been demoted
// _ZZ13scan_s_kernelPfjE4temp has been demoted

.visible .entry _Z17local_scan_kernelPfS_S_j(
	.param .u64 .ptr .align 1 _Z17local_scan_kernelPfS_S_j_param_0,
	.param .u64 .ptr .align 1 _Z17local_scan_kernelPfS_S_j_param_1,
	.param .u64 .ptr .align 1 _Z17local_scan_kernelPfS_S_j_param_2,
	.param .u32 _Z17local_scan_kernelPfS_S_j_param_3
)
{
	.reg .pred 	%p<31>;
	.reg .b32 	%r<19>;
	.reg .b32 	%f<89>;
	.reg .b64 	%rd<15>;
	// demoted variable
	.shared .align 4 .b8 _ZZ17local_scan_kernelPfS_S_jE2XY[4096];
	// demoted variable
	.shared .align 4 .b8 _ZZ17local_scan_kernelPfS_S_jE13last_elements[1024];
	ld.param.u64 	%rd6, [_Z17local_scan_kernelPfS_S_j_param_0];
	ld.param.u64 	%rd7, [_Z17local_scan_kernelPfS_S_j_param_1];
	ld.param.u64 	%rd5, [_Z17local_scan_kernelPfS_S_j_param_2];
	ld.param.u32 	%r11, [_Z17local_scan_kernelPfS_S_j_param_3];
	cvta.to.global.u64 	%rd8, %rd6;
	cvta.to.global.u64 	%rd1, %rd7;
	mov.u32 	%r1, %tid.x;
	mov.u32 	%r2, %ctaid.x;
	shl.b32 	%r3, %r2, 10;
	shl.b32 	%r4, %r1, 2;
	add.s32 	%r5, %r3, %r4;
	setp.ge.u32 	%p1, %r5, %r11;
	mul.wide.u32 	%rd9, %r5, 4;
	add.s64 	%rd2, %rd8, %rd9;
	mov.f32 	%f75, 0f00000000;
	@%p1 bra 	$L__BB0_2;
	ld.global.f32 	%f30, [%rd2];
	add.f32 	%f75, %f30, 0f00000000;
$L__BB0_2:
	shl.b32 	%r12, %r4, 2;
	mov.u32 	%r13, _ZZ17local_scan_kernelPfS_S_jE2XY;
	add.s32 	%r6, %r13, %r12;
	st.shared.f32 	[%r6], %f75;
	add.s32 	%r7, %r5, 1;
	setp.ge.u32 	%p2, %r7, %r11;
	mov.f32 	%f76, 0f00000000;
	@%p2 bra 	$L__BB0_4;
	ld.global.f32 	%f32, [%rd2+4];
	add.f32 	%f75, %f75, %f32;
	mov.f32 	%f76, %f75;
$L__BB0_4:
	st.shared.f32 	[%r6+4], %f76;
	add.s32 	%r8, %r5, 2;
	setp.ge.u32 	%p3, %r8, %r11;
	mov.f32 	%f78, 0f00000000;
	@%p3 bra 	$L__BB0_6;
	ld.global.f32 	%f34, [%rd2+8];
	add.f32 	%f75, %f75, %f34;
	mov.f32 	%f78, %f75;
$L__BB0_6:
	st.shared.f32 	[%r6+8], %f78;
	add.s32 	%r9, %r5, 3;
	setp.ge.u32 	%p4, %r9, %r11;
	mov.f32 	%f80, 0f00000000;
	@%p4 bra 	$L__BB0_8;
	ld.global.f32 	%f36, [%rd2+12];
	add.f32 	%f75, %f75, %f36;
	mov.f32 	%f80, %f75;
$L__BB0_8:
	st.shared.f32 	[%r6+12], %f80;
	mov.u32 	%r15, _ZZ17local_scan_kernelPfS_S_jE13last_elements;
	add.s32 	%r10, %r15, %r4;
	st.shared.f32 	[%r10], %f75;
	bar.sync 	0;
	setp.eq.s32 	%p5, %r1, 0;
	mov.f32 	%f81, 0f00000000;
	@%p5 bra 	$L__BB0_10;
	ld.shared.f32 	%f38, [%r10];
	ld.shared.f32 	%f39, [%r10+-4];
	add.f32 	%f81, %f38, %f39;
$L__BB0_10:
	setp.eq.s32 	%p6, %r1, 0;
	bar.sync 	0;
	@%p6 bra 	$L__BB0_12;
	st.shared.f32 	[%r10], %f81;
$L__BB0_12:
	bar.sync 	0;
	setp.lt.u32 	%p7, %r1, 2;
	mov.f32 	%f82, 0f00000000;
	@%p7 bra 	$L__BB0_14;
	ld.shared.f32 	%f41, [%r10];
	ld.shared.f32 	%f42, [%r10+-8];
	add.f32 	%f82, %f41, %f42;
$L__BB0_14:
	setp.lt.u32 	%p8, %r1, 2;
	bar.sync 	0;
	@%p8 bra 	$L__BB0_16;
	st.shared.f32 	[%r10], %f82;
$L__BB0_16:
	bar.sync 	0;
	setp.lt.u32 	%p9, %r1, 4;
	mov.f32 	%f83, 0f00000000;
	@%p9 bra 	$L__BB0_18;
	ld.shared.f32 	%f44, [%r10];
	ld.shared.f32 	%f45, [%r10+-16];
	add.f32 	%f83, %f44, %f45;
$L__BB0_18:
	setp.lt.u32 	%p10, %r1, 4;
	bar.sync 	0;
	@%p10 bra 	$L__BB0_20;
	st.shared.f32 	[%r10], %f83;
$L__BB0_20:
	bar.sync 	0;
	setp.lt.u32 	%p11, %r1, 8;
	mov.f32 	%f84, 0f00000000;
	@%p11 bra 	$L__BB0_22;
	ld.shared.f32 	%f47, [%r10];
	ld.shared.f32 	%f48, [%r10+-32];
	add.f32 	%f84, %f47, %f48;
$L__BB0_22:
	setp.lt.u32 	%p12, %r1, 8;
	bar.sync 	0;
	@%p12 bra 	$L__BB0_24;
	st.shared.f32 	[%r10], %f84;
$L__BB0_24:
	bar.sync 	0;
	setp.lt.u32 	%p13, %r1, 16;
	mov.f32 	%f85, 0f00000000;
	@%p13 bra 	$L__BB0_26;
	ld.shared.f32 	%f50, [%r10];
	ld.shared.f32 	%f51, [%r10+-64];
	add.f32 	%f85, %f50, %f51;
$L__BB0_26:
	setp.lt.u32 	%p14, %r1, 16;
	bar.sync 	0;
	@%p14 bra 	$L__BB0_28;
	st.shared.f32 	[%r10], %f85;
$L__BB0_28:
	bar.sync 	0;
	setp.lt.u32 	%p15, %r1, 32;
	mov.f32 	%f86, 0f00000000;
	@%p15 bra 	$L__BB0_30;
	ld.shared.f32 	%f53, [%r10];
	ld.shared.f32 	%f54, [%r10+-128];
	add.f32 	%f86, %f53, %f54;
$L__BB0_30:
	setp.lt.u32 	%p16, %r1, 32;
	bar.sync 	0;
	@%p16 bra 	$L__BB0_32;
	st.shared.f32 	[%r10], %f86;
$L__BB0_32:
	bar.sync 	0;
	setp.lt.u32 	%p17, %r1, 64;
	mov.f32 	%f87, 0f00000000;
	@%p17 bra 	$L__BB0_34;
	ld.shared.f32 	%f56, [%r10];
	ld.shared.f32 	%f57, [%r10+-256];
	add.f32 	%f87, %f56, %f57;
$L__BB0_34:
	setp.lt.u32 	%p18, %r1, 64;
	bar.sync 	0;
	@%p18 bra 	$L__BB0_36;
	st.shared.f32 	[%r10], %f87;
$L__BB0_36:
	bar.sync 	0;
	setp.lt.u32 	%p19, %r1, 128;
	mov.f32 	%f88, 0f00000000;
	@%p19 bra 	$L__BB0_38;
	ld.shared.f32 	%f59, [%r10];
	ld.shared.f32 	%f60, [%r10+-512];
	add.f32 	%f88, %f59, %f60;
$L__BB0_38:
	setp.lt.u32 	%p20, %r1, 128;
	bar.sync 	0;
	@%p20 bra 	$L__BB0_40;
	st.shared.f32 	[%r10], %f88;
$L__BB0_40:
	setp.eq.s32 	%p21, %r1, 0;
	bar.sync 	0;
	@%p21 bra 	$L__BB0_49;
	setp.ge.u32 	%p22, %r5, %r11;
	ld.shared.f32 	%f28, [%r10+-4];
	add.s64 	%rd3, %rd1, %rd9;
	@%p22 bra 	$L__BB0_43;
	ld.shared.f32 	%f61, [%r6];
	add.f32 	%f62, %f28, %f61;
	st.global.f32 	[%rd3], %f62;
$L__BB0_43:
	setp.ge.u32 	%p23, %r7, %r11;
	@%p23 bra 	$L__BB0_45;
	ld.shared.f32 	%f63, [%r6+4];
	add.f32 	%f64, %f28, %f63;
	st.global.f32 	[%rd3+4], %f64;
$L__BB0_45:
	setp.ge.u32 	%p24, %r8, %r11;
	@%p24 bra 	$L__BB0_47;
	ld.shared.f32 	%f65, [%r6+8];
	add.f32 	%f66, %f28, %f65;
	st.global.f32 	[%rd3+8], %f66;
$L__BB0_47:
	setp.ge.u32 	%p25, %r9, %r11;
	@%p25 bra 	$L__BB0_57;
	ld.shared.f32 	%f67, [%r6+12];
	add.f32 	%f68, %f28, %f67;
	st.global.f32 	[%rd3+12], %f68;
	bra.uni 	$L__BB0_57;
$L__BB0_49:
	setp.ge.u32 	%p26, %r3, %r11;
	mul.wide.u32 	%rd11, %r3, 4;
	add.s64 	%rd4, %rd1, %rd11;
	@%p26 bra 	$L__BB0_51;
	ld.shared.f32 	%f69, [_ZZ17local_scan_kernelPfS_S_jE2XY];
	st.global.f32 	[%rd4], %f69;
$L__BB0_51:
	add.s32 	%r16, %r3, 1;
	setp.ge.u32 	%p27, %r16, %r11;
	@%p27 bra 	$L__BB0_53;
	ld.shared.f32 	%f70, [_ZZ17local_scan_kernelPfS_S_jE2XY+4];
	st.global.f32 	[%rd4+4], %f70;
$L__BB0_53:
	add.s32 	%r17, %r3, 2;
	setp.ge.u32 	%p28, %r17, %r11;
	@%p28 bra 	$L__BB0_55;
	ld.shared.f32 	%f71, [_ZZ17local_scan_kernelPfS_S_jE2XY+8];
	st.global.f32 	[%rd4+8], %f71;
$L__BB0_55:
	add.s32 	%r18, %r3, 3;
	setp.ge.u32 	%p29, %r18, %r11;
	@%p29 bra 	$L__BB0_57;
	ld.shared.f32 	%f72, [_ZZ17local_scan_kernelPfS_S_jE2XY+12];
	st.global.f32 	[%rd4+12], %f72;
$L__BB0_57:
	setp.ne.s32 	%p30, %r1, 255;
	@%p30 bra 	$L__BB0_59;
	ld.shared.f32 	%f73, [_ZZ17local_scan_kernelPfS_S_jE13last_elements+1020];
	cvta.to.global.u64 	%rd12, %rd5;
	mul.wide.u32 	%rd13, %r2, 4;
	add.s64 	%rd14, %rd12, %rd13;
	st.global.f32 	[%rd14], %f73;
$L__BB0_59:
	ret;

}
	// .globl	_Z13scan_s_kernelPfj
.visible .entry _Z13scan_s_kernelPfj(
	.param .u64 .ptr .align 1 _Z13scan_s_kernelPfj_param_0,
	.param .u32 _Z13scan_s_kernelPfj_param_1
)
{
	.reg .pred 	%p<7>;
	.reg .b32 	%r<15>;
	.reg .b32 	%f<9>;
	.reg .b64 	%rd<5>;
	// demoted variable
	.shared .align 4 .b8 _ZZ13scan_s_kernelPfjE4temp[4096];
	ld.param.u64 	%rd2, [_Z13scan_s_kernelPfj_param_0];
	ld.param.u32 	%r5, [_Z13scan_s_kernelPfj_param_1];
	cvta.to.global.u64 	%rd3, %rd2;
	mov.u32 	%r1, %tid.x;
	setp.ge.u32 	%p1, %r1, %r5;
	mul.wide.u32 	%rd4, %r1, 4;
	add.s64 	%rd1, %rd3, %rd4;
	shl.b32 	%r6, %r1, 2;
	mov.u32 	%r7, _ZZ13scan_s_kernelPfjE4temp;
	add.s32 	%r2, %r7, %r6;
	@%p1 bra 	$L__BB1_2;
	ld.global.f32 	%f3, [%rd1];
	st.shared.f32 	[%r2], %f3;
	bra.uni 	$L__BB1_3;
$L__BB1_2:
	mov.b32 	%r8, 0;
	st.shared.u32 	[%r2], %r8;
$L__BB1_3:
	bar.sync 	0;
	setp.eq.s32 	%p2, %r5, 0;
	@%p2 bra 	$L__BB1_10;
	mov.b32 	%r14, 1;
$L__BB1_5:
	setp.lt.u32 	%p3, %r1, %r14;
	mov.f32 	%f8, 0f00000000;
	@%p3 bra 	$L__BB1_7;
	ld.shared.f32 	%f5, [%r2];
	sub.s32 	%r10, %r1, %r14;
	shl.b32 	%r11, %r10, 2;
	add.s32 	%r13, %r7, %r11;
	ld.shared.f32 	%f6, [%r13];
	add.f32 	%f8, %f5, %f6;
$L__BB1_7:
	setp.lt.u32 	%p4, %r1, %r14;
	bar.sync 	0;
	@%p4 bra 	$L__BB1_9;
	st.shared.f32 	[%r2], %f8;
$L__BB1_9:
	bar.sync 	0;
	shl.b32 	%r14, %r14, 1;
	setp.le.u32 	%p5, %r14, %r5;
	@%p5 bra 	$L__BB1_5;
$L__BB1_10:
	setp.ge.u32 	%p6, %r1, %r5;
	@%p6 bra 	$L__BB1_12;
	ld.shared.f32 	%f7, [%r2];
	st.global.f32 	[%rd1], %f7;
$L__BB1_12:
	ret;

}
	// .globl	_Z17add_prefix_kernelPfS_j
.visible .entry _Z17add_prefix_kernelPfS_j(
	.param .u64 .ptr .align 1 _Z17add_prefix_kernelPfS_j_param_0,
	.param .u64 .ptr .align 1 _Z17add_prefix_kernelPfS_j_param_1,
	.param .u32 _Z17add_prefix_kernelPfS_j_param_2
)
{
	.reg .pred 	%p<4>;
	.reg .b32 	%r<7>;
	.reg .b32 	%f<4>;
	.reg .b64 	%rd<9>;

	ld.param.u64 	%rd1, [_Z17add_prefix_kernelPfS_j_param_0];
	ld.param.u64 	%rd2, [_Z17add_prefix_kernelPfS_j_param_1];
	ld.param.u32 	%r3, [_Z17add_prefix_kernelPfS_j_param_2];
	mov.u32 	%r4, %tid.x;
	mov.u32 	%r1, %ctaid.x;
	mov.u32 	%r5, %ntid.x;
	mad.lo.s32 	%r2, %r1, %r5, %r4;
	setp.eq.s32 	%p1, %r1, 0;
	setp.ge.u32 	%p2, %r2, %r3;
	or.pred  	%p3, %p1, %p2;
	@%p3 bra 	$L__BB2_2;
	cvta.to.global.u64 	%rd3, %rd2;
	cvta.to.global.u64 	%rd4, %rd1;
	add.s32 	%r6, %r1, -1;
	mul.wide.u32 	%rd5, %r6, 4;
	add.s64 	%rd6, %rd3, %rd5;
	ld.global.f32 	%f1, [%rd6];
	mul.wide.u32 	%rd7, %r2, 4;
	add.s64 	%rd8, %rd4, %rd7;
	ld.global.f32 	%f2, [%rd8];
	add.f32 	%f3, %f1, %f2;
	st.global.f32 	[%rd8], %f3;
$L__BB2_2:
	ret;

}


// ===== COMPILED SASS (sm_100) =====

	.target	sm_100

	.elftype	@"ET_EXEC"


//--------------------- .note.nv.tkinfo           --------------------------
	.section	.note.nv.tkinfo,"",@"SHT_NOTE"
	.sectionflags	@"SHF_NOTE_NV_TKINFO"
	.tkinfo
        /*0018*/ 	.word	0x00000002
        /*0030*/ 	.string	""
        /*0030*/ 	.string	"ptxas"
        /*0030*/ 	.string	"Cuda compilation tools, release 13.0, V13.0.88"
        /*0030*/ 	.string	"Build cuda_13.0.r13.0/compiler.36424714_0"
        /*0030*/ 	.string	"-arch sm_100 -m 64 "



//--------------------- .note.nv.cuinfo           --------------------------
	.section	.note.nv.cuinfo,"",@"SHT_NOTE"
	.sectionflags	@"SHF_NOTE_NV_CUINFO"
        /*0018*/ 	.short	0x0002
        /*001a*/ 	.short	0x0064
        /*001c*/ 	.short	0x0082
	.zero		2


//--------------------- .nv.info                  --------------------------
	.section	.nv.info,"",@"SHT_CUDA_INFO"
	.align	4


	//----- nvinfo : EIATTR_REGCOUNT
	.align		4
        /*0000*/ 	.byte	0x04, 0x2f
        /*0002*/ 	.short	(.L_1 - .L_0)
	.align		4
.L_0:
        /*0004*/ 	.word	index@(_Z17local_scan_kernelPfS_S_j)
        /*0008*/ 	.word	0x00000013


	//----- nvinfo : EIATTR_FRAME_SIZE
	.align		4
.L_1:
        /*000c*/ 	.byte	0x04, 0x11
        /*000e*/ 	.short	(.L_3 - .L_2)
	.align		4
.L_2:
        /*0010*/ 	.word	index@(_Z17local_scan_kernelPfS_S_j)
        /*0014*/ 	.word	0x00000000


	//----- nvinfo : EIATTR_REGCOUNT
	.align		4
.L_3:
        /*0018*/ 	.byte	0x04, 0x2f
        /*001a*/ 	.short	(.L_5 - .L_4)
	.align		4
.L_4:
        /*001c*/ 	.word	index@(_Z13scan_s_kernelPfj)
        /*0020*/ 	.word	0x0000000c


	//----- nvinfo : EIATTR_FRAME_SIZE
	.align		4
.L_5:
        /*0024*/ 	.byte	0x04, 0x11
        /*0026*/ 	.short	(.L_7 - .L_6)
	.align		4
.L_6:
        /*0028*/ 	.word	index@(_Z13scan_s_kernelPfj)
        /*002c*/ 	.word	0x00000000


	//----- nvinfo : EIATTR_REGCOUNT
	.align		4
.L_7:
        /*0030*/ 	.byte	0x04, 0x2f
        /*0032*/ 	.short	(.L_9 - .L_8)
	.align		4
.L_8:
        /*0034*/ 	.word	index@(_Z17add_prefix_kernelPfS_j)
        /*0038*/ 	.word	0x0000000c


	//----- nvinfo : EIATTR_FRAME_SIZE
	.align		4
.L_9:
        /*003c*/ 	.byte	0x04, 0x11
        /*003e*/ 	.short	(.L_11 - .L_10)
	.align		4
.L_10:
        /*0040*/ 	.word	index@(_Z17add_prefix_kernelPfS_j)
        /*0044*/ 	.word	0x00000000


	//----- nvinfo : EIATTR_MIN_STACK_SIZE
	.align		4
.L_11:
        /*0048*/ 	.byte	0x04, 0x12
        /*004a*/ 	.short	(.L_13 - .L_12)
	.align		4
.L_12:
        /*004c*/ 	.word	index@(_Z17add_prefix_kernelPfS_j)
        /*0050*/ 	.word	0x00000000


	//----- nvinfo : EIATTR_MIN_STACK_SIZE
	.align		4
.L_13:
        /*0054*/ 	.byte	0x04, 0x12
        /*0056*/ 	.short	(.L_15 - .L_14)
	.align		4
.L_14:
        /*0058*/ 	.word	index@(_Z13scan_s_kernelPfj)
        /*005c*/ 	.word	0x00000000


	//----- nvinfo : EIATTR_MIN_STACK_SIZE
	.align		4
.L_15:
        /*0060*/ 	.byte	0x04, 0x12
        /*0062*/ 	.short	(.L_17 - .L_16)
	.align		4
.L_16:
        /*0064*/ 	.word	index@(_Z17local_scan_kernelPfS_S_j)
        /*0068*/ 	.word	0x00000000
.L_17:


//--------------------- .nv.compat                --------------------------
	.section	.nv.compat,"",@"SHT_CUDA_COMPAT_INFO"
	.align	4
        /*0000*/ 	.byte	0x02, 0x09, 0x00, 0x00, 0x02, 0x02, 0x01, 0x00, 0x02, 0x05, 0x05, 0x00, 0x03, 0x07, 0x01, 0x01
        /*0010*/ 	.byte	0x02, 0x03, 0x00, 0x00, 0x02, 0x06, 0x01, 0x00, 0x04, 0x0b, 0x08, 0x00, 0x09, 0x00, 0x00, 0x00
        /*0020*/ 	.byte	0x00, 0x00, 0x00, 0x00


//--------------------- .nv.info._Z17add_prefix_kernelPfS_j --------------------------
	.section	.nv.info._Z17add_prefix_kernelPfS_j,"",@"SHT_CUDA_INFO"
	.sectionflags	@""
	.align	4


	//----- nvinfo : EIATTR_CUDA_API_VERSION
	.align		4
        /*0000*/ 	.byte	0x04, 0x37
        /*0002*/ 	.short	(.L_19 - .L_18)
.L_18:
        /*0004*/ 	.word	0x00000082


	//----- nvinfo : EIATTR_KPARAM_INFO
	.align		4
.L_19:
        /*0008*/ 	.byte	0x04, 0x17
        /*000a*/ 	.short	(.L_21 - .L_20)
.L_20:
        /*000c*/ 	.word	0x00000000
        /*0010*/ 	.short	0x0002
        /*0012*/ 	.short	0x0010
        /*0014*/ 	.byte	0x00, 0xf0, 0x11, 0x00


	//----- nvinfo : EIATTR_KPARAM_INFO
	.align		4
.L_21:
        /*0018*/ 	.byte	0x04, 0x17
        /*001a*/ 	.short	(.L_23 - .L_22)
.L_22:
        /*001c*/ 	.word	0x00000000
        /*0020*/ 	.short	0x0001
        /*0022*/ 	.short	0x0008
        /*0024*/ 	.byte	0x00, 0xf5, 0x21, 0x00


	//----- nvinfo : EIATTR_KPARAM_INFO
	.align		4
.L_23:
        /*0028*/ 	.byte	0x04, 0x17
        /*002a*/ 	.short	(.L_25 - .L_24)
.L_24:
        /*002c*/ 	.word	0x00000000
        /*0030*/ 	.short	0x0000
        /*0032*/ 	.short	0x0000
        /*0034*/ 	.byte	0x00, 0xf5, 0x21, 0x00


	//----- nvinfo : EIATTR_SPARSE_MMA_MASK
	.align		4
.L_25:
        /*0038*/ 	.byte	0x03, 0x50
        /*003a*/ 	.short	0x0000


	//----- nvinfo : EIATTR_MAXREG_COUNT
	.align		4
        /*003c*/ 	.byte	0x03, 0x1b
        /*003e*/ 	.short	0x00ff


	//----- nvinfo : EIATTR_MERCURY_ISA_VERSION
	.align		4
        /*0040*/ 	.byte	0x03, 0x5f
        /*0042*/ 	.short	0x0101


	//----- nvinfo : EIATTR_VRC_CTA_INIT_COUNT
	.align		4
        /*0044*/ 	.byte	0x02, 0x4a
	.zero		1
	.zero		1


	//----- nvinfo : EIATTR_EXIT_INSTR_OFFSETS
	.align		4
        /*0048*/ 	.byte	0x04, 0x1c
        /*004a*/ 	.short	(.L_27 - .L_26)


	//   ....[0]....
.L_26:
        /*004c*/ 	.word	0x00000080


	//   ....[1]....
        /*0050*/ 	.word	0x00000130


	//----- nvinfo : EIATTR_CBANK_PARAM_SIZE
	.align		4
.L_27:
        /*0054*/ 	.byte	0x03, 0x19
        /*0056*/ 	.short	0x0014


	//----- nvinfo : EIATTR_PARAM_CBANK
	.align		4
        /*0058*/ 	.byte	0x04, 0x0a
        /*005a*/ 	.short	(.L_29 - .L_28)
	.align		4
.L_28:
        /*005c*/ 	.word	index@(.nv.constant0._Z17add_prefix_kernelPfS_j)
        /*0060*/ 	.short	0x0380
        /*0062*/ 	.short	0x0014


	//----- nvinfo : EIATTR_SW_WAR
	.align		4
.L_29:
        /*0064*/ 	.byte	0x04, 0x36
        /*0066*/ 	.short	(.L_31 - .L_30)
.L_30:
        /*0068*/ 	.word	0x00000008
.L_31:


//--------------------- .nv.info._Z13scan_s_kernelPfj --------------------------
	.section	.nv.info._Z13scan_s_kernelPfj,"",@"SHT_CUDA_INFO"
	.sectionflags	@""
	.align	4


	//----- nvinfo : EIATTR_CUDA_API_VERSION
	.align		4
        /*0000*/ 	.byte	0x04, 0x37
        /*0002*/ 	.short	(.L_33 - .L_32)
.L_32:
        /*0004*/ 	.word	0x00000082


	//----- nvinfo : EIATTR_KPARAM_INFO
	.align		4
.L_33:
        /*0008*/ 	.byte	0x04, 0x17
        /*000a*/ 	.short	(.L_35 - .L_34)
.L_34:
        /*000c*/ 	.word	0x00000000
        /*0010*/ 	.short	0x0001
        /*0012*/ 	.short	0x0008
        /*0014*/ 	.byte	0x00, 0xf0, 0x11, 0x00


	//----- nvinfo : EIATTR_KPARAM_INFO
	.align		4
.L_35:
        /*0018*/ 	.byte	0x04, 0x17
        /*001a*/ 	.short	(.L_37 - .L_36)
.L_36:
        /*001c*/ 	.word	0x00000000
        /*0020*/ 	.short	0x0000
        /*0022*/ 	.short	0x0000
        /*0024*/ 	.byte	0x00, 0xf5, 0x21, 0x00


	//----- nvinfo : EIATTR_SPARSE_MMA_MASK
	.align		4
.L_37:
        /*0028*/ 	.byte	0x03, 0x50
        /*002a*/ 	.short	0x0000


	//----- nvinfo : EIATTR_MAXREG_COUNT
	.align		4
        /*002c*/ 	.byte	0x03, 0x1b
        /*002e*/ 	.short	0x00ff


	//----- nvinfo : EIATTR_NUM_BARRIERS
	.align		4
        /*0030*/ 	.byte	0x02, 0x4c
        /*0032*/ 	.byte	0x01
	.zero		1


	//----- nvinfo : EIATTR_MERCURY_ISA_VERSION
	.align		4
        /*0034*/ 	.byte	0x03, 0x5f
        /*0036*/ 	.short	0x0101


	//----- nvinfo : EIATTR_VRC_CTA_INIT_COUNT
	.align		4
        /*0038*/ 	.byte	0x02, 0x4a
	.zero		1
	.zero		1


	//----- nvinfo : EIATTR_EXIT_INSTR_OFFSETS
	.align		4
        /*003c*/ 	.byte	0x04, 0x1c
        /*003e*/ 	.short	(.L_39 - .L_38)


	//   ....[0]....
.L_38:
        /*0040*/ 	.word	0x00000210


	//   ....[1]....
        /*0044*/ 	.word	0x00000240


	//----- nvinfo : EIATTR_CBANK_PARAM_SIZE
	.align		4
.L_39:
        /*0048*/ 	.byte	0x03, 0x19
        /*004a*/ 	.short	0x000c


	//----- nvinfo : EIATTR_PARAM_CBANK
	.align		4
        /*004c*/ 	.byte	0x04, 0x0a
        /*004e*/ 	.short	(.L_41 - .L_40)
	.align		4
.L_40:
        /*0050*/ 	.word	index@(.nv.constant0._Z13scan_s_kernelPfj)
        /*0054*/ 	.short	0x0380
        /*0056*/ 	.short	0x000c


	//----- nvinfo : EIATTR_SW_WAR
	.align		4
.L_41:
        /*0058*/ 	.byte	0x04, 0x36
        /*005a*/ 	.short	(.L_43 - .L_42)
.L_42:
        /*005c*/ 	.word	0x00000008
.L_43:


//--------------------- .nv.info._Z17local_scan_kernelPfS_S_j --------------------------
	.section	.nv.info._Z17local_scan_kernelPfS_S_j,"",@"SHT_CUDA_INFO"
	.sectionflags	@""
	.align	4


	//----- nvinfo : EIATTR_CUDA_API_VERSION
	.align		4
        /*0000*/ 	.byte	0x04, 0x37
        /*0002*/ 	.short	(.L_45 - .L_44)
.L_44:
        /*0004*/ 	.word	0x00000082


	//----- nvinfo : EIATTR_KPARAM_INFO
	.align		4
.L_45:
        /*0008*/ 	.byte	0x04, 0x17
        /*000a*/ 	.short	(.L_47 - .L_46)
.L_46:
        /*000c*/ 	.word	0x00000000
        /*0010*/ 	.short	0x0003
        /*0012*/ 	.short	0x0018
        /*0014*/ 	.byte	0x00, 0xf0, 0x11, 0x00


	//----- nvinfo : EIATTR_KPARAM_INFO
	.align		4
.L_47:
        /*0018*/ 	.byte	0x04, 0x17
        /*001a*/ 	.short	(.L_49 - .L_48)
.L_48:
        /*001c*/ 	.word	0x00000000
        /*0020*/ 	.short	0x0002
        /*0022*/ 	.short	0x0010
        /*0024*/ 	.byte	0x00, 0xf5, 0x21, 0x00


	//----- nvinfo : EIATTR_KPARAM_INFO
	.align		4
.L_49:
        /*0028*/ 	.byte	0x04, 0x17
        /*002a*/ 	.short	(.L_51 - .L_50)
.L_50:
        /*002c*/ 	.word	0x00000000
        /*0030*/ 	.short	0x0001
        /*0032*/ 	.short	0x0008
        /*0034*/ 	.byte	0x00, 0xf5, 0x21, 0x00


	//----- nvinfo : EIATTR_KPARAM_INFO
	.align		4
.L_51:
        /*0038*/ 	.byte	0x04, 0x17
        /*003a*/ 	.short	(.L_53 - .L_52)
.L_52:
        /*003c*/ 	.word	0x00000000
        /*0040*/ 	.short	0x0000
        /*0042*/ 	.short	0x0000
        /*0044*/ 	.byte	0x00, 0xf5, 0x21, 0x00


	//----- nvinfo : EIATTR_SPARSE_MMA_MASK
	.align		4
.L_53:
        /*0048*/ 	.byte	0x03, 0x50
        /*004a*/ 	.short	0x0000


	//----- nvinfo : EIATTR_MAXREG_COUNT
	.align		4
        /*004c*/ 	.byte	0x03, 0x1b
        /*004e*/ 	.short	0x00ff


	//----- nvinfo : EIATTR_NUM_BARRIERS
	.align		4
        /*0050*/ 	.byte	0x02, 0x4c
        /*0052*/ 	.byte	0x01
	.zero		1


	//----- nvinfo : EIATTR_MERCURY_ISA_VERSION
	.align		4
        /*0054*/ 	.byte	0x03, 0x5f
        /*0056*/ 	.short	0x0101


	//----- nvinfo : EIATTR_VRC_CTA_INIT_COUNT
	.align		4
        /*0058*/ 	.byte	0x02, 0x4a
	.zero		1
	.zero		1


	//----- nvinfo : EIATTR_EXIT_INSTR_OFFSETS
	.align		4
        /*005c*/ 	.byte	0x04, 0x1c
        /*005e*/ 	.short	(.L_55 - .L_54)


	//   ....[0]....
.L_54:
        /*0060*/ 	.word	0x00000920


	//   ....[1]....
        /*0064*/ 	.word	0x00000970


	//----- nvinfo : EIATTR_CRS_STACK_SIZE
	.align		4
.L_55:
        /*0068*/ 	.byte	0x04, 0x1e
        /*006a*/ 	.short	(.L_57 - .L_56)
.L_56:
        /*006c*/ 	.word	0x00000000


	//----- nvinfo : EIATTR_CBANK_PARAM_SIZE
	.align		4
.L_57:
        /*0070*/ 	.byte	0x03, 0x19
        /*0072*/ 	.short	0x001c


	//----- nvinfo : EIATTR_PARAM_CBANK
	.align		4
        /*0074*/ 	.byte	0x04, 0x0a
        /*0076*/ 	.short	(.L_59 - .L_58)
	.align		4
.L_58:
        /*0078*/ 	.word	index@(.nv.constant0._Z17local_scan_kernelPfS_S_j)
        /*007c*/ 	.short	0x0380
        /*007e*/ 	.short	0x001c


	//----- nvinfo : EIATTR_SW_WAR
	.align		4
.L_59:
        /*0080*/ 	.byte	0x04, 0x36
        /*0082*/ 	.short	(.L_61 - .L_60)
.L_60:
        /*0084*/ 	.word	0x00000008
.L_61:


//--------------------- .nv.callgraph             --------------------------
	.section	.nv.callgraph,"",@"SHT_CUDA_CALLGRAPH"
	.align	4
	.sectionentsize	8
	.align		4
        /*0000*/ 	.word	0x00000000
	.align		4
        /*0004*/ 	.word	0xffffffff
	.align		4
        /*0008*/ 	.word	0x00000000
	.align		4
        /*000c*/ 	.word	0xfffffffe
	.align		4
        /*0010*/ 	.word	0x00000000
	.align		4
        /*0014*/ 	.word	0xfffffffd
	.align		4
        /*0018*/ 	.word	0x00000000
	.align		4
        /*001c*/ 	.word	0xfffffffc


//--------------------- .text._Z17add_prefix_kernelPfS_j --------------------------
	.section	.text._Z17add_prefix_kernelPfS_j,"ax",@progbits
	.align	128
        .global         _Z17add_prefix_kernelPfS_j
        .type           _Z17add_prefix_kernelPfS_j,@function
        .size           _Z17add_prefix_kernelPfS_j,(.L_x_8 - _Z17add_prefix_kernelPfS_j)
        .other          _Z17add_prefix_kernelPfS_j,@"STO_CUDA_ENTRY STV_DEFAULT"
_Z17add_prefix_kernelPfS_j:
.text._Z17add_prefix_kernelPfS_j:
[----:B------:R-:W-:Y:S01]  /*0000*/  LDC R1, c[0x0][0x37c] ;  /* 0x0000df00ff017b82 */ /* 0x000fe20000000800 */
[----:B------:R-:W0:Y:S01]  /*0010*/  S2R R7, SR_TID.X ;  /* 0x0000000000077919 */ /* 0x000e220000002100 */
[----:B------:R-:W0:Y:S01]  /*0020*/  LDCU UR4, c[0x0][0x360] ;  /* 0x00006c00ff0477ac */ /* 0x000e220008000800 */
[----:B------:R-:W0:Y:S01]  /*0030*/  S2R R0, SR_CTAID.X ;  /* 0x0000000000007919 */ /* 0x000e220000002500 */
[----:B------:R-:W1:Y:S01]  /*0040*/  LDCU UR5, c[0x0][0x390] ;  /* 0x00007200ff0577ac */ /* 0x000e620008000800 */
[----:B0-----:R-:W-:-:S05]  /*0050*/  IMAD R7, R0, UR4, R7 ;  /* 0x0000000400077c24 */ /* 0x001fca000f8e0207 */
[----:B-1----:R-:W-:-:S04]  /*0060*/  ISETP.GE.U32.AND P0, PT, R7, UR5, PT ;  /* 0x0000000507007c0c */ /* 0x002fc8000bf06070 */
[----:B------:R-:W-:-:S13]  /*0070*/  ISETP.EQ.OR P0, PT, R0, RZ, P0 ;  /* 0x000000ff0000720c */ /* 0x000fda0000702670 */
[----:B------:R-:W-:Y:S05]  /*0080*/  @P0 EXIT ;  /* 0x000000000000094d */ /* 0x000fea0003800000 */
[----:B------:R-:W0:Y:S01]  /*0090*/  LDC.64 R2, c[0x0][0x388] ;  /* 0x0000e200ff027b82 */ /* 0x000e220000000a00 */
[----:B------:R-:W1:Y:S01]  /*00a0*/  LDCU.64 UR4, c[0x0][0x358] ;  /* 0x00006b00ff0477ac */ /* 0x000e620008000a00 */
[----:B------:R-:W-:-:S06]  /*00b0*/  IADD3 R9, PT, PT, R0, -0x1, RZ ;  /* 0xffffffff00097810 */ /* 0x000fcc0007ffe0ff */
[----:B------:R-:W2:Y:S01]  /*00c0*/  LDC.64 R4, c[0x0][0x380] ;  /* 0x0000e000ff047b82 */ /* 0x000ea20000000a00 */
[----:B0-----:R-:W-:-:S06]  /*00d0*/  IMAD.WIDE.U32 R2, R9, 0x4, R2 ;  /* 0x0000000409027825 */ /* 0x001fcc00078e0002 */
[----:B-1----:R-:W3:Y:S01]  /*00e0*/  LDG.E R2, desc[UR4][R2.64] ;  /* 0x0000000402027981 */ /* 0x002ee2000c1e1900 */
[----:B--2---:R-:W-:-:S05]  /*00f0*/  IMAD.WIDE.U32 R4, R7, 0x4, R4 ;  /* 0x0000000407047825 */ /* 0x004fca00078e0004 */
[----:B------:R-:W3:Y:S02]  /*0100*/  LDG.E R7, desc[UR4][R4.64] ;  /* 0x0000000404077981 */ /* 0x000ee4000c1e1900 */
[----:B---3--:R-:W-:-:S05]  /*0110*/  FADD R7, R2, R7 ;  /* 0x0000000702077221 */ /* 0x008fca0000000000 */
[----:B------:R-:W-:Y:S01]  /*0120*/  STG.E desc[UR4][R4.64], R7 ;  /* 0x0000000704007986 */ /* 0x000fe2000c101904 */
[----:B------:R-:W-:Y:S05]  /*0130*/  EXIT ;  /* 0x000000000000794d */ /* 0x000fea0003800000 */
.L_x_0:
[----:B------:R-:W-:-:S00]  /*0140*/  BRA `(.L_x_0) ;  /* 0xfffffffc00fc7947 */ /* 0x000fc0000383ffff */
[----:B------:R-:W-:-:S00]  /*0150*/  NOP ;  /* 0x0000000000007918 */ /* 0x000fc00000000000 */
        /* <DEDUP_REMOVED lines=10> */
.L_x_8:


//--------------------- .text._Z13scan_s_kernelPfj --------------------------
	.section	.text._Z13scan_s_kernelPfj,"ax",@progbits
	.align	128
        .global         _Z13scan_s_kernelPfj
        .type           _Z13scan_s_kernelPfj,@function
        .size           _Z13scan_s_kernelPfj,(.L_x_9 - _Z13scan_s_kernelPfj)
        .other          _Z13scan_s_kernelPfj,@"STO_CUDA_ENTRY STV_DEFAULT"
_Z13scan_s_kernelPfj:
.text._Z13scan_s_kernelPfj:
[----:B------:R-:W-:Y:S01]  /*0000*/  LDC R1, c[0x0][0x37c] ;  /* 0x0000df00ff017b82 */ /* 0x000fe20000000800 */
[----:B------:R-:W0:Y:S01]  /*0010*/  S2R R9, SR_TID.X ;  /* 0x0000000000097919 */ /* 0x000e220000002100 */
[----:B------:R-:W0:Y:S06]  /*0020*/  LDCU UR6, c[0x0][0x388] ;  /* 0x00007100ff0677ac */ /* 0x000e2c0008000800 */
[----:B------:R-:W1:Y:S01]  /*0030*/  LDC.64 R2, c[0x0][0x380] ;  /* 0x0000e000ff027b82 */ /* 0x000e620000000a00 */
[----:B------:R-:W2:Y:S01]  /*0040*/  LDCU.64 UR8, c[0x0][0x358] ;  /* 0x00006b00ff0877ac */ /* 0x000ea20008000a00 */
[C---:B0-----:R-:W-:Y:S01]  /*0050*/  ISETP.GE.U32.AND P0, PT, R9.reuse, UR6, PT ;  /* 0x0000000609007c0c */ /* 0x041fe2000bf06070 */
[----:B-1----:R-:W-:-:S12]  /*0060*/  IMAD.WIDE.U32 R2, R9, 0x4, R2 ;  /* 0x0000000409027825 */ /* 0x002fd800078e0002 */
[----:B--2---:R-:W2:Y:S01]  /*0070*/  @!P0 LDG.E R5, desc[UR8][R2.64] ;  /* 0x0000000802058981 */ /* 0x004ea2000c1e1900 */
[----:B------:R-:W0:Y:S01]  /*0080*/  S2UR UR5, SR_CgaCtaId ;  /* 0x00000000000579c3 */ /* 0x000e220000008800 */
[----:B------:R-:W-:Y:S01]  /*0090*/  UMOV UR4, 0x400 ;  /* 0x0000040000047882 */ /* 0x000fe20000000000 */
[----:B------:R-:W-:Y:S02]  /*00a0*/  UISETP.NE.AND UP0, UPT, UR6, URZ, UPT ;  /* 0x000000ff0600728c */ /* 0x000fe4000bf05270 */
[----:B0-----:R-:W-:-:S06]  /*00b0*/  ULEA UR4, UR5, UR4, 0x18 ;  /* 0x0000000405047291 */ /* 0x001fcc000f8ec0ff */
[----:B------:R-:W-:-:S05]  /*00c0*/  LEA R0, R9, UR4, 0x2 ;  /* 0x0000000409007c11 */ /* 0x000fca000f8e10ff */
[----:B--2---:R0:W-:Y:S04]  /*00d0*/  @!P0 STS [R0], R5 ;  /* 0x0000000500008388 */ /* 0x0041e80000000800 */
[----:B------:R0:W-:Y:S01]  /*00e0*/  @P0 STS [R0], RZ ;  /* 0x000000ff00000388 */ /* 0x0001e20000000800 */
[----:B------:R-:W-:Y:S06]  /*00f0*/  BAR.SYNC.DEFER_BLOCKING 0x0 ;  /* 0x0000000000007b1d */ /* 0x000fec0000010000 */
[----:B------:R-:W-:Y:S05]  /*0100*/  BRA.U !UP0, `(.L_x_1) ;  /* 0x00000001083c7547 */ /* 0x000fea000b800000 */
[----:B------:R-:W1:Y:S01]  /*0110*/  LDCU UR6, c[0x0][0x388] ;  /* 0x00007100ff0677ac */ /* 0x000e620008000800 */
[----:B------:R-:W-:-:S05]  /*0120*/  UMOV UR5, 0x1 ;  /* 0x0000000100057882 */ /* 0x000fca0000000000 */
.L_x_2:
[----:B------:R-:W-:Y:S01]  /*0130*/  ISETP.GE.U32.AND P0, PT, R9, UR5, PT ;  /* 0x0000000509007c0c */ /* 0x000fe2000bf06070 */
[----:B0-2---:R-:W-:-:S12]  /*0140*/  IMAD.MOV.U32 R5, RZ, RZ, RZ ;  /* 0x000000ffff057224 */ /* 0x005fd800078e00ff */
[----:B------:R-:W-:Y:S01]  /*0150*/  @P0 VIADD R4, R9, -UR5 ;  /* 0x8000000509040c36 */ /* 0x000fe20008000000 */
[----:B------:R-:W-:-:S04]  /*0160*/  USHF.L.U32 UR5, UR5, 0x1, URZ ;  /* 0x0000000105057899 */ /* 0x000fc800080006ff */
[----:B------:R-:W-:Y:S01]  /*0170*/  @P0 LEA R6, R4, UR4, 0x2 ;  /* 0x0000000404060c11 */ /* 0x000fe2000f8e10ff */
[----:B-1----:R-:W-:Y:S01]  /*0180*/  UISETP.GT.U32.AND UP0, UPT, UR5, UR6, UPT ;  /* 0x000000060500728c */ /* 0x002fe2000bf04070 */
[----:B------:R-:W-:Y:S04]  /*0190*/  @P0 LDS R4, [R0] ;  /* 0x0000000000040984 */ /* 0x000fe80000000800 */
[----:B------:R-:W0:Y:S02]  /*01a0*/  @P0 LDS R7, [R6] ;  /* 0x0000000006070984 */ /* 0x000e240000000800 */
[----:B0-----:R-:W-:Y:S01]  /*01b0*/  @P0 FADD R5, R4, R7 ;  /* 0x0000000704050221 */ /* 0x001fe20000000000 */
[----:B------:R-:W-:Y:S06]  /*01c0*/  BAR.SYNC.DEFER_BLOCKING 0x0 ;  /* 0x0000000000007b1d */ /* 0x000fec0000010000 */
[----:B------:R2:W-:Y:S02]  /*01d0*/  @P0 STS [R0], R5 ;  /* 0x0000000500000388 */ /* 0x0005e40000000800 */
[----:B------:R-:W-:Y:S06]  /*01e0*/  BAR.SYNC.DEFER_BLOCKING 0x0 ;  /* 0x0000000000007b1d */ /* 0x000fec0000010000 */
[----:B------:R-:W-:Y:S05]  /*01f0*/  BRA.U !UP0, `(.L_x_2) ;  /* 0xfffffffd08cc7547 */ /* 0x000fea000b83ffff */
.L_x_1:
[----:B------:R-:W-:-:S13]  /*0200*/  ISETP.GE.U32.AND P0, PT, R9, UR6, PT ;  /* 0x0000000609007c0c */ /* 0x000fda000bf06070 */
[----:B------:R-:W-:Y:S05]  /*0210*/  @P0 EXIT ;  /* 0x000000000000094d */ /* 0x000fea0003800000 */
[----:B0-2---:R-:W0:Y:S04]  /*0220*/  LDS R5, [R0] ;  /* 0x0000000000057984 */ /* 0x005e280000000800 */
[----:B0-----:R-:W-:Y:S01]  /*0230*/  STG.E desc[UR8][R2.64], R5 ;  /* 0x0000000502007986 */ /* 0x001fe2000c101908 */
[----:B------:R-:W-:Y:S05]  /*0240*/  EXIT ;  /* 0x000000000000794d */ /* 0x000fea0003800000 */
.L_x_3:
        /* <DEDUP_REMOVED lines=11> */
.L_x_9:


//--------------------- .text._Z17local_scan_kernelPfS_S_j --------------------------
	.section	.text._Z17local_scan_kernelPfS_S_j,"ax",@progbits
	.align	128
        .global         _Z17local_scan_kernelPfS_S_j
        .type           _Z17local_scan_kernelPfS_S_j,@function
        .size           _Z17local_scan_kernelPfS_S_j,(.L_x_10 - _Z17local_scan_kernelPfS_S_j)
        .other          _Z17local_scan_kernelPfS_S_j,@"STO_CUDA_ENTRY STV_DEFAULT"
_Z17local_scan_kernelPfS_S_j:
.text._Z17local_scan_kernelPfS_S_j:
[----:B------:R-:W-:Y:S01]  /*0000*/  LDC R1, c[0x0][0x37c] ;  /* 0x0000df00ff017b82 */ /* 0x000fe20000000800 */
[----:B------:R-:W0:Y:S01]  /*0010*/  S2R R0, SR_CTAID.X ;  /* 0x0000000000007919 */ /* 0x000e220000002500 */
[----:B------:R-:W1:Y:S06]  /*0020*/  LDCU UR7, c[0x0][0x398] ;  /* 0x00007300ff0777ac */ /* 0x000e6c0008000800 */
[----:B------:R-:W2:Y:S01]  /*0030*/  LDC.64 R6, c[0x0][0x380] ;  /* 0x0000e000ff067b82 */ /* 0x000ea20000000a00 */
[----:B------:R-:W3:Y:S01]  /*0040*/  S2R R2, SR_TID.X ;  /* 0x0000000000027919 */ /* 0x000ee20000002100 */
[----:B------:R-:W4:Y:S01]  /*0050*/  LDCU.64 UR8, c[0x0][0x358] ;  /* 0x00006b00ff0877ac */ /* 0x000f220008000a00 */
[----:B0-----:R-:W-:-:S04]  /*0060*/  SHF.L.U32 R3, R0, 0xa, RZ ;  /* 0x0000000a00037819 */ /* 0x001fc800000006ff */
[----:B---3--:R-:W-:-:S04]  /*0070*/  LEA R4, R2, R3, 0x2 ;  /* 0x0000000302047211 */ /* 0x008fc800078e10ff */
[C---:B-1----:R-:W-:Y:S01]  /*0080*/  ISETP.GE.U32.AND P0, PT, R4.reuse, UR7, PT ;  /* 0x0000000704007c0c */ /* 0x042fe2000bf06070 */
[C---:B------:R-:W-:Y:S02]  /*0090*/  VIADD R5, R4.reuse, 0x1 ;  /* 0x0000000104057836 */ /* 0x040fe40000000000 */
[----:B--2---:R-:W-:-:S03]  /*00a0*/  IMAD.WIDE.U32 R6, R4, 0x4, R6 ;  /* 0x0000000404067825 */ /* 0x004fc600078e0006 */
[----:B------:R-:W-:Y:S02]  /*00b0*/  ISETP.GE.U32.AND P1, PT, R5, UR7, PT ;  /* 0x0000000705007c0c */ /* 0x000fe4000bf26070 */
[----:B------:R-:W-:-:S04]  /*00c0*/  IADD3 R5, PT, PT, R4, 0x2, RZ ;  /* 0x0000000204057810 */ /* 0x000fc80007ffe0ff */
[----:B------:R-:W-:Y:S01]  /*00d0*/  ISETP.GE.U32.AND P2, PT, R5, UR7, PT ;  /* 0x0000000705007c0c */ /* 0x000fe2000bf46070 */
[----:B----4-:R-:W2:Y:S01]  /*00e0*/  @!P0 LDG.E R12, desc[UR8][R6.64] ;  /* 0x00000008060c8981 */ /* 0x010ea2000c1e1900 */
[----:B------:R-:W-:-:S05]  /*00f0*/  VIADD R5, R4, 0x3 ;  /* 0x0000000304057836 */ /* 0x000fca0000000000 */
[----:B------:R-:W3:Y:S01]  /*0100*/  @!P1 LDG.E R9, desc[UR8][R6.64+0x4] ;  /* 0x0000040806099981 */ /* 0x000ee2000c1e1900 */
[----:B------:R-:W-:-:S05]  /*0110*/  ISETP.GE.U32.AND P3, PT, R5, UR7, PT ;  /* 0x0000000705007c0c */ /* 0x000fca000bf66070 */
[----:B------:R-:W4:Y:S08]  /*0120*/  @!P2 LDG.E R11, desc[UR8][R6.64+0x8] ;  /* 0x00000808060ba981 */ /* 0x000f30000c1e1900 */
[----:B------:R0:W5:Y:S01]  /*0130*/  @!P3 LDG.E R13, desc[UR8][R6.64+0xc] ;  /* 0x00000c08060db981 */ /* 0x000162000c1e1900 */
[----:B------:R-:W1:Y:S01]  /*0140*/  S2UR UR5, SR_CgaCtaId ;  /* 0x00000000000579c3 */ /* 0x000e620000008800 */
[----:B------:R-:W-:Y:S01]  /*0150*/  UMOV UR4, 0x400 ;  /* 0x0000040000047882 */ /* 0x000fe20000000000 */
[----:B------:R-:W-:-:S02]  /*0160*/  HFMA2 R8, -RZ, RZ, 0, 0 ;  /* 0x00000000ff087431 */ /* 0x000fc400000001ff */
[----:B------:R-:W-:Y:S01]  /*0170*/  IMAD.MOV.U32 R10, RZ, RZ, RZ ;  /* 0x000000ffff0a7224 */ /* 0x000fe200078e00ff */
[C---:B------:R-:W-:Y:S01]  /*0180*/  ISETP.NE.AND P4, PT, R2.reuse, RZ, PT ;  /* 0x000000ff0200720c */ /* 0x040fe20003f85270 */
[----:B------:R-:W-:Y:S01]  /*0190*/  IMAD.MOV.U32 R14, RZ, RZ, RZ ;  /* 0x000000ffff0e7224 */ /* 0x000fe200078e00ff */
[C---:B------:R-:W-:Y:S01]  /*01a0*/  ISETP.GE.U32.AND P6, PT, R2.reuse, 0x2, PT ;  /* 0x000000020200780c */ /* 0x040fe20003fc6070 */
[----:B------:R-:W-:Y:S01]  /*01b0*/  BSSY.RECONVERGENT B0, `(.L_x_4) ;  /* 0x0000075000007945 */ /* 0x000fe20003800200 */
[----:B------:R-:W-:Y:S01]  /*01c0*/  ISETP.GE.U32.AND P5, PT, R2, 0x4, PT ;  /* 0x000000040200780c */ /* 0x000fe20003fa6070 */
[----:B0-----:R-:W-:Y:S01]  /*01d0*/  IMAD.MOV.U32 R7, RZ, RZ, RZ ;  /* 0x000000ffff077224 */ /* 0x001fe200078e00ff */
[----:B-1----:R-:W-:Y:S02]  /*01e0*/  ULEA UR6, UR5, UR4, 0x18 ;  /* 0x0000000405067291 */ /* 0x002fe4000f8ec0ff */
[----:B------:R-:W-:-:S04]  /*01f0*/  UIADD3 UR4, UPT, UPT, UR4, 0x1000, URZ ;  /* 0x0000100004047890 */ /* 0x000fc8000fffe0ff */
[----:B------:R-:W-:Y:S01]  /*0200*/  LEA R5, R2, UR6, 0x4 ;  /* 0x0000000602057c11 */ /* 0x000fe2000f8e20ff */
[----:B------:R-:W-:-:S06]  /*0210*/  ULEA UR4, UR5, UR4, 0x18 ;  /* 0x0000000405047291 */ /* 0x000fcc000f8ec0ff */
[----:B------:R-:W-:Y:S01]  /*0220*/  LEA R6, R2, UR4, 0x2 ;  /* 0x0000000402067c11 */ /* 0x000fe2000f8e10ff */
[----:B--2---:R-:W-:Y:S01]  /*0230*/  @!P0 FADD R8, RZ, R12 ;  /* 0x0000000cff088221 */ /* 0x004fe20000000000 */
[----:B------:R-:W-:-:S04]  /*0240*/  MOV R12, RZ ;  /* 0x000000ff000c7202 */ /* 0x000fc80000000f00 */
[----:B------:R0:W-:Y:S01]  /*0250*/  STS [R5], R8 ;  /* 0x0000000805007388 */ /* 0x0001e20000000800 */
[----:B---3--:R-:W-:-:S05]  /*0260*/  @!P1 FADD R10, R8, R9 ;  /* 0x00000009080a9221 */ /* 0x008fca0000000000 */
[----:B------:R-:W-:Y:S01]  /*0270*/  STS [R5+0x4], R10 ;  /* 0x0000040a05007388 */ /* 0x000fe20000000800 */
[----:B0-----:R-:W-:-:S04]  /*0280*/  @!P1 IMAD.MOV.U32 R8, RZ, RZ, R10 ;  /* 0x000000ffff089224 */ /* 0x001fc800078e000a */
[----:B----4-:R-:W-:-:S05]  /*0290*/  @!P2 FADD R12, R8, R11 ;  /* 0x0000000b080ca221 */ /* 0x010fca0000000000 */
[----:B------:R-:W-:Y:S01]  /*02a0*/  @!P2 MOV R8, R12 ;  /* 0x0000000c0008a202 */ /* 0x000fe20000000f00 */
[----:B------:R-:W-:Y:S04]  /*02b0*/  STS [R5+0x8], R12 ;  /* 0x0000080c05007388 */ /* 0x000fe80000000800 */
[----:B-----5:R-:W-:-:S05]  /*02c0*/  @!P3 FADD R8, R8, R13 ;  /* 0x0000000d0808b221 */ /* 0x020fca0000000000 */
[----:B------:R-:W-:-:S05]  /*02d0*/  @!P3 MOV R14, R8 ;  /* 0x00000008000eb202 */ /* 0x000fca0000000f00 */
[----:B------:R-:W-:Y:S04]  /*02e0*/  STS [R5+0xc], R14 ;  /* 0x00000c0e05007388 */ /* 0x000fe80000000800 */
[----:B------:R-:W-:Y:S01]  /*02f0*/  STS [R6], R8 ;  /* 0x0000000806007388 */ /* 0x000fe20000000800 */
[----:B------:R-:W-:Y:S06]  /*0300*/  BAR.SYNC.DEFER_BLOCKING 0x0 ;  /* 0x0000000000007b1d */ /* 0x000fec0000010000 */
[----:B------:R-:W-:Y:S04]  /*0310*/  @P4 LDS R9, [R6] ;  /* 0x0000000006094984 */ /* 0x000fe80000000800 */
[----:B------:R-:W0:Y:S02]  /*0320*/  @P4 LDS R16, [R6+-0x4] ;  /* 0xfffffc0006104984 */ /* 0x000e240000000800 */
[----:B0-----:R-:W-:Y:S01]  /*0330*/  @P4 FADD R7, R9, R16 ;  /* 0x0000001009074221 */ /* 0x001fe20000000000 */
[----:B------:R-:W-:Y:S01]  /*0340*/  BAR.SYNC.DEFER_BLOCKING 0x0 ;  /* 0x0000000000007b1d */ /* 0x000fe20000010000 */
[----:B------:R-:W-:-:S05]  /*0350*/  HFMA2 R9, -RZ, RZ, 0, 0 ;  /* 0x00000000ff097431 */ /* 0x000fca00000001ff */
[----:B------:R0:W-:Y:S02]  /*0360*/  @P4 STS [R6], R7 ;  /* 0x0000000706004388 */ /* 0x0001e40000000800 */
[----:B------:R-:W-:Y:S01]  /*0370*/  BAR.SYNC.DEFER_BLOCKING 0x0 ;  /* 0x0000000000007b1d */ /* 0x000fe20000010000 */
[----:B0-----:R-:W-:-:S05]  /*0380*/  IMAD.MOV.U32 R7, RZ, RZ, RZ ;  /* 0x000000ffff077224 */ /* 0x001fca00078e00ff */
[----:B------:R-:W-:Y:S04]  /*0390*/  @P6 LDS R10, [R6] ;  /* 0x00000000060a6984 */ /* 0x000fe80000000800 */
[----:B------:R-:W0:Y:S02]  /*03a0*/  @P6 LDS R11, [R6+-0x8] ;  /* 0xfffff800060b6984 */ /* 0x000e240000000800 */
[----:B0-----:R-:W-:Y:S01]  /*03b0*/  @P6 FADD R9, R10, R11 ;  /* 0x0000000b0a096221 */ /* 0x001fe20000000000 */
[----:B------:R-:W-:Y:S06]  /*03c0*/  BAR.SYNC.DEFER_BLOCKING 0x0 ;  /* 0x0000000000007b1d */ /* 0x000fec0000010000 */
[----:B------:R0:W-:Y:S02]  /*03d0*/  @P6 STS [R6], R9 ;  /* 0x0000000906006388 */ /* 0x0001e40000000800 */
[----:B------:R-:W-:Y:S01]  /*03e0*/  BAR.SYNC.DEFER_BLOCKING 0x0 ;  /* 0x0000000000007b1d */ /* 0x000fe20000010000 */
[----:B------:R-:W-:-:S02]  /*03f0*/  ISETP.GE.U32.AND P6, PT, R2, 0x8, PT ;  /* 0x000000080200780c */ /* 0x000fc40003fc6070 */
[----:B0-----:R-:W-:-:S03]  /*0400*/  MOV R9, RZ ;  /* 0x000000ff00097202 */ /* 0x001fc60000000f00 */
[----:B------:R-:W-:Y:S04]  /*0410*/  @P5 LDS R8, [R6] ;  /* 0x0000000006085984 */ /* 0x000fe80000000800 */
[----:B------:R-:W0:Y:S02]  /*0420*/  @P5 LDS R11, [R6+-0x10] ;  /* 0xfffff000060b5984 */ /* 0x000e240000000800 */
[----:B0-----:R-:W-:Y:S01]  /*0430*/  @P5 FADD R7, R8, R11 ;  /* 0x0000000b08075221 */ /* 0x001fe20000000000 */
[----:B------:R-:W-:Y:S06]  /*0440*/  BAR.SYNC.DEFER_BLOCKING 0x0 ;  /* 0x0000000000007b1d */ /* 0x000fec0000010000 */
[----:B------:R0:W-:Y:S02]  /*0450*/  @P5 STS [R6], R7 ;  /* 0x0000000706005388 */ /* 0x0001e40000000800 */
[----:B------:R-:W-:Y:S01]  /*0460*/  BAR.SYNC.DEFER_BLOCKING 0x0 ;  /* 0x0000000000007b1d */ /* 0x000fe20000010000 */
[----:B------:R-:W-:Y:S01]  /*0470*/  ISETP.GE.U32.AND P5, PT, R2, 0x10, PT ;  /* 0x000000100200780c */ /* 0x000fe20003fa6070 */
[----:B0-----:R-:W-:-:S04]  /*0480*/  IMAD.MOV.U32 R7, RZ, RZ, RZ ;  /* 0x000000ffff077224 */ /* 0x001fc800078e00ff */
[----:B------:R-:W-:Y:S04]  /*0490*/  @P6 LDS R8, [R6] ;  /* 0x0000000006086984 */ /* 0x000fe80000000800 */
[----:B------:R-:W0:Y:S02]  /*04a0*/  @P6 LDS R11, [R6+-0x20] ;  /* 0xffffe000060b6984 */ /* 0x000e240000000800 */
[----:B0-----:R-:W-:Y:S01]  /*04b0*/  @P6 FADD R9, R8, R11 ;  /* 0x0000000b08096221 */ /* 0x001fe20000000000 */
[----:B------:R-:W-:Y:S06]  /*04c0*/  BAR.SYNC.DEFER_BLOCKING 0x0 ;  /* 0x0000000000007b1d */ /* 0x000fec0000010000 */
[----:B------:R0:W-:Y:S02]  /*04d0*/  @P6 STS [R6], R9 ;  /* 0x0000000906006388 */ /* 0x0001e40000000800 */
[----:B------:R-:W-:Y:S01]  /*04e0*/  BAR.SYNC.DEFER_BLOCKING 0x0 ;  /* 0x0000000000007b1d */ /* 0x000fe20000010000 */
[----:B------:R-:W-:Y:S01]  /*04f0*/  ISETP.GE.U32.AND P6, PT, R2, 0x20, PT ;  /* 0x000000200200780c */ /* 0x000fe20003fc6070 */
[----:B0-----:R-:W-:-:S04]  /*0500*/  HFMA2 R9, -RZ, RZ, 0, 0 ;  /* 0x00000000ff097431 */ /* 0x001fc800000001ff */
        /* <DEDUP_REMOVED lines=20> */
[----:B------:R-:W-:Y:S02]  /*0650*/  @P5 STS [R6], R7 ;  /* 0x0000000706005388 */ /* 0x000fe40000000800 */
[----:B------:R-:W-:Y:S06]  /*0660*/  BAR.SYNC.DEFER_BLOCKING 0x0 ;  /* 0x0000000000007b1d */ /* 0x000fec0000010000 */
[----:B------:R-:W-:Y:S04]  /*0670*/  @P6 LDS R8, [R6] ;  /* 0x0000000006086984 */ /* 0x000fe80000000800 */
[----:B------:R-:W0:Y:S02]  /*0680*/  @P6 LDS R11, [R6+-0x200] ;  /* 0xfffe0000060b6984 */ /* 0x000e240000000800 */
[----:B0-----:R-:W-:Y:S01]  /*0690*/  @P6 FADD R9, R8, R11 ;  /* 0x0000000b08096221 */ /* 0x001fe20000000000 */
[----:B------:R-:W-:Y:S06]  /*06a0*/  BAR.SYNC.DEFER_BLOCKING 0x0 ;  /* 0x0000000000007b1d */ /* 0x000fec0000010000 */
[----:B------:R0:W-:Y:S02]  /*06b0*/  @P6 STS [R6], R9 ;  /* 0x0000000906006388 */ /* 0x0001e40000000800 */
[----:B------:R-:W-:Y:S06]  /*06c0*/  BAR.SYNC.DEFER_BLOCKING 0x0 ;  /* 0x0000000000007b1d */ /* 0x000fec0000010000 */
[----:B------:R-:W-:Y:S05]  /*06d0*/  @!P4 BRA `(.L_x_5) ;  /* 0x000000000044c947 */ /* 0x000fea0003800000 */
[----:B0-----:R-:W-:Y:S01]  /*06e0*/  LDS R6, [R6+-0x4] ;  /* 0xfffffc0006067984 */ /* 0x001fe20000000800 */
[----:B------:R-:W0:Y:S03]  /*06f0*/  LDC.64 R8, c[0x0][0x388] ;  /* 0x0000e200ff087b82 */ /* 0x000e260000000a00 */
[----:B------:R-:W1:Y:S04]  /*0700*/  @!P0 LDS R3, [R5] ;  /* 0x0000000005038984 */ /* 0x000e680000000800 */
[----:B------:R-:W2:Y:S04]  /*0710*/  @!P1 LDS R7, [R5+0x4] ;  /* 0x0000040005079984 */ /* 0x000ea80000000800 */
[----:B------:R-:W3:Y:S01]  /*0720*/  @!P2 LDS R11, [R5+0x8] ;  /* 0x00000800050ba984 */ /* 0x000ee20000000800 */
[----:B0-----:R-:W-:-:S04]  /*0730*/  IMAD.WIDE.U32 R8, R4, 0x4, R8 ;  /* 0x0000000404087825 */ /* 0x001fc800078e0008 */
[C---:B-1----:R-:W-:Y:S01]  /*0740*/  @!P0 FADD R3, R6.reuse, R3 ;  /* 0x0000000306038221 */ /* 0x042fe20000000000 */
[----:B--2---:R-:W-:-:S04]  /*0750*/  @!P1 FADD R7, R6, R7 ;  /* 0x0000000706079221 */ /* 0x004fc80000000000 */
[----:B------:R1:W-:Y:S01]  /*0760*/  @!P0 STG.E desc[UR8][R8.64], R3 ;  /* 0x0000000308008986 */ /* 0x0003e2000c101908 */
[----:B---3--:R-:W-:-:S03]  /*0770*/  @!P2 FADD R11, R6, R11 ;  /* 0x0000000b060ba221 */ /* 0x008fc60000000000 */
[----:B------:R1:W-:Y:S04]  /*0780*/  @!P1 STG.E desc[UR8][R8.64+0x4], R7 ;  /* 0x0000040708009986 */ /* 0x0003e8000c101908 */
[----:B------:R1:W-:Y:S01]  /*0790*/  @!P2 STG.E desc[UR8][R8.64+0x8], R11 ;  /* 0x0000080b0800a986 */ /* 0x0003e2000c101908 */
[----:B------:R-:W-:Y:S05]  /*07a0*/  @P3 BRA `(.L_x_6) ;  /* 0x0000000000543947 */ /* 0x000fea0003800000 */
[----:B-1----:R-:W0:Y:S02]  /*07b0*/  LDS R3, [R5+0xc] ;  /* 0x00000c0005037984 */ /* 0x002e240000000800 */
[----:B0-----:R-:W-:-:S05]  /*07c0*/  FADD R3, R6, R3 ;  /* 0x0000000306037221 */ /* 0x001fca0000000000 */
[----:B------:R2:W-:Y:S01]  /*07d0*/  STG.E desc[UR8][R8.64+0xc], R3 ;  /* 0x00000c0308007986 */ /* 0x0005e2000c101908 */
[----:B------:R-:W-:Y:S05]  /*07e0*/  BRA `(.L_x_6) ;  /* 0x0000000000447947 */ /* 0x000fea0003800000 */
.L_x_5:
[C---:B------:R-:W-:Y:S01]  /*07f0*/  VIADD R4, R3.reuse, 0x1 ;  /* 0x0000000103047836 */ /* 0x040fe20000000000 */
[C---:B------:R-:W-:Y:S01]  /*0800*/  IADD3 R5, PT, PT, R3.reuse, 0x2, RZ ;  /* 0x0000000203057810 */ /* 0x040fe20007ffe0ff */
[C---:B0-----:R-:W-:Y:S01]  /*0810*/  VIADD R6, R3.reuse, 0x3 ;  /* 0x0000000303067836 */ /* 0x041fe20000000000 */
[----:B------:R-:W-:Y:S02]  /*0820*/  ISETP.GE.U32.AND P0, PT, R3, UR7, PT ;  /* 0x0000000703007c0c */ /* 0x000fe4000bf06070 */
[----:B------:R-:W-:Y:S02]  /*0830*/  ISETP.GE.U32.AND P1, PT, R4, UR7, PT ;  /* 0x0000000704007c0c */ /* 0x000fe4000bf26070 */
[----:B------:R-:W-:Y:S02]  /*0840*/  ISETP.GE.U32.AND P2, PT, R5, UR7, PT ;  /* 0x0000000705007c0c */ /* 0x000fe4000bf46070 */
[----:B------:R-:W-:Y:S01]  /*0850*/  ISETP.GE.U32.AND P3, PT, R6, UR7, PT ;  /* 0x0000000706007c0c */ /* 0x000fe2000bf66070 */
[----:B------:R-:W0:Y:S06]  /*0860*/  LDC.64 R4, c[0x0][0x388] ;  /* 0x0000e200ff047b82 */ /* 0x000e2c0000000a00 */
[----:B------:R-:W1:Y:S04]  /*0870*/  @!P0 LDS R7, [UR6] ;  /* 0x00000006ff078984 */ /* 0x000e680008000800 */
[----:B------:R-:W2:Y:S04]  /*0880*/  @!P1 LDS R9, [UR6+0x4] ;  /* 0x00000406ff099984 */ /* 0x000ea80008000800 */
[----:B------:R-:W3:Y:S04]  /*0890*/  @!P2 LDS R11, [UR6+0x8] ;  /* 0x00000806ff0ba984 */ /* 0x000ee80008000800 */
[----:B------:R-:W4:Y:S01]  /*08a0*/  @!P3 LDS R13, [UR6+0xc] ;  /* 0x00000c06ff0db984 */ /* 0x000f220008000800 */
[----:B0-----:R-:W-:-:S05]  /*08b0*/  IMAD.WIDE.U32 R4, R3, 0x4, R4 ;  /* 0x0000000403047825 */ /* 0x001fca00078e0004 */
[----:B-1----:R0:W-:Y:S04]  /*08c0*/  @!P0 STG.E desc[UR8][R4.64], R7 ;  /* 0x0000000704008986 */ /* 0x0021e8000c101908 */
[----:B--2---:R0:W-:Y:S04]  /*08d0*/  @!P1 STG.E desc[UR8][R4.64+0x4], R9 ;  /* 0x0000040904009986 */ /* 0x0041e8000c101908 */
[----:B---3--:R0:W-:Y:S04]  /*08e0*/  @!P2 STG.E desc[UR8][R4.64+0x8], R11 ;  /* 0x0000080b0400a986 */ /* 0x0081e8000c101908 */
[----:B----4-:R0:W-:Y:S02]  /*08f0*/  @!P3 STG.E desc[UR8][R4.64+0xc], R13 ;  /* 0x00000c0d0400b986 */ /* 0x0101e4000c101908 */
.L_x_6:
[----:B------:R-:W-:Y:S05]  /*0900*/  BSYNC.RECONVERGENT B0 ;  /* 0x0000000000007941 */ /* 0x000fea0003800200 */
.L_x_4:
[----:B------:R-:W-:-:S13]  /*0910*/  ISETP.NE.AND P0, PT, R2, 0xff, PT ;  /* 0x000000ff0200780c */ /* 0x000fda0003f05270 */
[----:B------:R-:W-:Y:S05]  /*0920*/  @P0 EXIT ;  /* 0x000000000000094d */ /* 0x000fea0003800000 */
[----:B0-----:R-:W0:Y:S01]  /*0930*/  LDS R5, [UR6+0x13fc] ;  /* 0x0013fc06ff057984 */ /* 0x001e220008000800 */
[----:B-12---:R-:W1:Y:S02]  /*0940*/  LDC.64 R2, c[0x0][0x390] ;  /* 0x0000e400ff027b82 */ /* 0x006e640000000a00 */
[----:B-1----:R-:W-:-:S05]  /*0950*/  IMAD.WIDE.U32 R2, R0, 0x4, R2 ;  /* 0x0000000400027825 */ /* 0x002fca00078e0002 */
[----:B0-----:R-:W-:Y:S01]  /*0960*/  STG.E desc[UR8][R2.64], R5 ;  /* 0x0000000502007986 */ /* 0x001fe2000c101908 */
[----:B------:R-:W-:Y:S05]  /*0970*/  EXIT ;  /* 0x000000000000794d */ /* 0x000fea0003800000 */
.L_x_7:
        /* <DEDUP_REMOVED lines=16> */
.L_x_10:


//--------------------- .nv.shared.reserved.0     --------------------------
	.section	.nv.shared.reserved.0,"aw",@nobits
	.weak		__nv_reservedSMEM_offset_0_alias
	.size		__nv_reservedSMEM_offset_0_alias, 0, 64
	.other		__nv_reservedSMEM_offset_0_alias,@"STO_CUDA_RESERVED_SHARED STV_DEFAULT"
__nv_reservedSMEM_offset_0_alias:
	.zero		0
	.zero		64


//--------------------- .nv.shared._Z13scan_s_kernelPfj --------------------------
	.section	.nv.shared._Z13scan_s_kernelPfj,"aw",@nobits
	.sectionflags	@""
	.align	4
.nv.shared._Z13scan_s_kernelPfj:
	.zero		5120


//--------------------- .nv.shared._Z17local_scan_kernelPfS_S_j --------------------------
	.section	.nv.shared._Z17local_scan_kernelPfS_S_j,"aw",@nobits
	.sectionflags	@""
	.align	4
.nv.shared._Z17local_scan_kernelPfS_S_j:
	.zero		6144


//--------------------- .nv.constant0._Z17add_prefix_kernelPfS_j --------------------------
	.section	.nv.constant0._Z17add_prefix_kernelPfS_j,"a",@progbits
	.sectionflags	@""
	.align	4
.nv.constant0._Z17add_prefix_kernelPfS_j:
	.zero		916


//--------------------- .nv.constant0._Z13scan_s_kernelPfj --------------------------
	.section	.nv.constant0._Z13scan_s_kernelPfj,"a",@progbits
	.sectionflags	@""
	.align	4
.nv.constant0._Z13scan_s_kernelPfj:
	.zero		908


//--------------------- .nv.constant0._Z17local_scan_kernelPfS_S_j --------------------------
	.section	.nv.constant0._Z17local_scan_kernelPfS_S_j,"a",@progbits
	.sectionflags	@""
	.align	4
.nv.constant0._Z17local_scan_kernelPfS_S_j:
	.zero		924


//--------------------- SYMBOLS --------------------------

	.type		.nv.reservedSmem.offset0,@object
	.size		.nv.reservedSmem.offset0,0x4
	.type		.nv.reservedSmem.cap,@object
	.size		.nv.reservedSmem.cap,0x4
